//
// Generated by NVIDIA NVVM Compiler
//
// Compiler Build ID: CL-36424714
// Cuda compilation tools, release 13.0, V13.0.88
// Based on NVVM 20.0.0
//

.version 9.0
.target sm_100
.address_size 64

	// .globl	_Z19mult_threads_blocksPiS_S_i

.visible .entry _Z19mult_threads_blocksPiS_S_i(
	.param .u64 .ptr .align 1 _Z19mult_threads_blocksPiS_S_i_param_0,
	.param .u64 .ptr .align 1 _Z19mult_threads_blocksPiS_S_i_param_1,
	.param .u64 .ptr .align 1 _Z19mult_threads_blocksPiS_S_i_param_2,
	.param .u32 _Z19mult_threads_blocksPiS_S_i_param_3
)
{
	.reg .pred 	%p<2>;
	.reg .b32 	%r<10>;
	.reg .b64 	%rd<11>;

	ld.param.u64 	%rd1, [_Z19mult_threads_blocksPiS_S_i_param_0];
	ld.param.u64 	%rd2, [_Z19mult_threads_blocksPiS_S_i_param_1];
	ld.param.u64 	%rd3, [_Z19mult_threads_blocksPiS_S_i_param_2];
	ld.param.u32 	%r2, [_Z19mult_threads_blocksPiS_S_i_param_3];
	mov.u32 	%r3, %tid.x;
	mov.u32 	%r4, %ctaid.x;
	mul.lo.s32 	%r5, %r3, %r4;
	mul.lo.s32 	%r1, %r5, %r3;
	setp.ge.s32 	%p1, %r1, %r2;
	@%p1 bra 	$L__BB0_2;
	cvta.to.global.u64 	%rd4, %rd1;
	cvta.to.global.u64 	%rd5, %rd2;
	cvta.to.global.u64 	%rd6, %rd3;
	mul.wide.s32 	%rd7, %r1, 4;
	add.s64 	%rd8, %rd4, %rd7;
	ld.global.u32 	%r6, [%rd8];
	add.s64 	%rd9, %rd5, %rd7;
	ld.global.u32 	%r7, [%rd9];
	add.s64 	%rd10, %rd6, %rd7;
	ld.global.u32 	%r8, [%rd10];
	mad.lo.s32 	%r9, %r7, %r6, %r8;
	st.global.u32 	[%rd10], %r9;
$L__BB0_2:
	ret;

}


// ===== COMPILED SASS (sm_100) =====

	.target	sm_100

	.elftype	@"ET_EXEC"


//--------------------- .note.nv.tkinfo           --------------------------
	.section	.note.nv.tkinfo,"",@"SHT_NOTE"
	.sectionflags	@"SHF_NOTE_NV_TKINFO"
	.tkinfo
        /*0018*/ 	.word	0x00000002
        /*0030*/ 	.string	""
        /*0030*/ 	.string	"ptxas"
        /*0030*/ 	.string	"Cuda compilation tools, release 13.0, V13.0.88"
        /*0030*/ 	.string	"Build cuda_13.0.r13.0/compiler.36424714_0"
        /*0030*/ 	.string	"-arch sm_100 -m 64 "



//--------------------- .note.nv.cuinfo           --------------------------
	.section	.note.nv.cuinfo,"",@"SHT_NOTE"
	.sectionflags	@"SHF_NOTE_NV_CUINFO"
        /*0018*/ 	.short	0x0002
        /*001a*/ 	.short	0x0064
        /*001c*/ 	.short	0x0082
	.zero		2


//--------------------- .nv.info                  --------------------------
	.section	.nv.info,"",@"SHT_CUDA_INFO"
	.align	4


	//----- nvinfo : EIATTR_REGCOUNT
	.align		4
        /*0000*/ 	.byte	0x04, 0x2f
        /*0002*/ 	.short	(.L_1 - .L_0)
	.align		4
.L_0:
        /*0004*/ 	.word	index@(_Z19mult_threads_blocksPiS_S_i)
        /*0008*/ 	.word	0x0000000c


	//----- nvinfo : EIATTR_FRAME_SIZE
	.align		4
.L_1:
        /*000c*/ 	.byte	0x04, 0x11
        /*000e*/ 	.short	(.L_3 - .L_2)
	.align		4
.L_2:
        /*0010*/ 	.word	index@(_Z19mult_threads_blocksPiS_S_i)
        /*0014*/ 	.word	0x00000000


	//----- nvinfo : EIATTR_MIN_STACK_SIZE
	.align		4
.L_3:
        /*0018*/ 	.byte	0x04, 0x12
        /*001a*/ 	.short	(.L_5 - .L_4)
	.align		4
.L_4:
        /*001c*/ 	.word	index@(_Z19mult_threads_blocksPiS_S_i)
        /*0020*/ 	.word	0x00000000
.L_5:


//--------------------- .nv.compat                --------------------------
	.section	.nv.compat,"",@"SHT_CUDA_COMPAT_INFO"
	.align	4
        /*0000*/ 	.byte	0x02, 0x09, 0x00, 0x00, 0x02, 0x02, 0x01, 0x00, 0x02, 0x05, 0x05, 0x00, 0x03, 0x07, 0x01, 0x01
        /*0010*/ 	.byte	0x02, 0x03, 0x00, 0x00, 0x02, 0x06, 0x01, 0x00, 0x04, 0x0b, 0x08, 0x00, 0x09, 0x00, 0x00, 0x00
        /*0020*/ 	.byte	0x00, 0x00, 0x00, 0x00


//--------------------- .nv.info._Z19mult_threads_blocksPiS_S_i --------------------------
	.section	.nv.info._Z19mult_threads_blocksPiS_S_i,"",@"SHT_CUDA_INFO"
	.sectionflags	@""
	.align	4


	//----- nvinfo : EIATTR_CUDA_API_VERSION
	.align		4
        /*0000*/ 	.byte	0x04, 0x37
        /*0002*/ 	.short	(.L_7 - .L_6)
.L_6:
        /*0004*/ 	.word	0x00000082


	//----- nvinfo : EIATTR_KPARAM_INFO
	.align		4
.L_7:
        /*0008*/ 	.byte	0x04, 0x17
        /*000a*/ 	.short	(.L_9 - .L_8)
.L_8:
        /*000c*/ 	.word	0x00000000
        /*0010*/ 	.short	0x0003
        /*0012*/ 	.short	0x0018
        /*0014*/ 	.byte	0x00, 0xf0, 0x11, 0x00


	//----- nvinfo : EIATTR_KPARAM_INFO
	.align		4
.L_9:
        /*0018*/ 	.byte	0x04, 0x17
        /*001a*/ 	.short	(.L_11 - .L_10)
.L_10:
        /*001c*/ 	.word	0x00000000
        /*0020*/ 	.short	0x0002
        /*0022*/ 	.short	0x0010
        /*0024*/ 	.byte	0x00, 0xf5, 0x21, 0x00


	//----- nvinfo : EIATTR_KPARAM_INFO
	.align		4
.L_11:
        /*0028*/ 	.byte	0x04, 0x17
        /*002a*/ 	.short	(.L_13 - .L_12)
.L_12:
        /*002c*/ 	.word	0x00000000
        /*0030*/ 	.short	0x0001
        /*0032*/ 	.short	0x0008
        /*0034*/ 	.byte	0x00, 0xf5, 0x21, 0x00


	//----- nvinfo : EIATTR_KPARAM_INFO
	.align		4
.L_13:
        /*0038*/ 	.byte	0x04, 0x17
        /*003a*/ 	.short	(.L_15 - .L_14)
.L_14:
        /*003c*/ 	.word	0x00000000
        /*0040*/ 	.short	0x0000
        /*0042*/ 	.short	0x0000
        /*0044*/ 	.byte	0x00, 0xf5, 0x21, 0x00


	//----- nvinfo : EIATTR_SPARSE_MMA_MASK
	.align		4
.L_15:
        /*0048*/ 	.byte	0x03, 0x50
        /*004a*/ 	.short	0x0000


	//----- nvinfo : EIATTR_MAXREG_COUNT
	.align		4
        /*004c*/ 	.byte	0x03, 0x1b
        /*004e*/ 	.short	0x00ff


	//----- nvinfo : EIATTR_MERCURY_ISA_VERSION
	.align		4
        /*0050*/ 	.byte	0x03, 0x5f
        /*0052*/ 	.short	0x0101


	//----- nvinfo : EIATTR_VRC_CTA_INIT_COUNT
	.align		4
        /*0054*/ 	.byte	0x02, 0x4a
	.zero		1
	.zero		1


	//----- nvinfo : EIATTR_EXIT_INSTR_OFFSETS
	.align		4
        /*0058*/ 	.byte	0x04, 0x1c
        /*005a*/ 	.short	(.L_17 - .L_16)


	//   ....[0]....
.L_16:
        /*005c*/ 	.word	0x00000070


	//   ....[1]....
        /*0060*/ 	.word	0x00000140


	//----- nvinfo : EIATTR_CBANK_PARAM_SIZE
	.align		4
.L_17:
        /*0064*/ 	.byte	0x03, 0x19
        /*0066*/ 	.short	0x001c


	//----- nvinfo : EIATTR_PARAM_CBANK
	.align		4
        /*0068*/ 	.byte	0x04, 0x0a
        /*006a*/ 	.short	(.L_19 - .L_18)
	.align		4
.L_18:
        /*006c*/ 	.word	index@(.nv.constant0._Z19mult_threads_blocksPiS_S_i)
        /*0070*/ 	.short	0x0380
        /*0072*/ 	.short	0x001c


	//----- nvinfo : EIATTR_SW_WAR
	.align		4
.L_19:
        /*0074*/ 	.byte	0x04, 0x36
        /*0076*/ 	.short	(.L_21 - .L_20)
.L_20:
        /*0078*/ 	.word	0x00000008
.L_21:


//--------------------- .nv.callgraph             --------------------------
	.section	.nv.callgraph,"",@"SHT_CUDA_CALLGRAPH"
	.align	4
	.sectionentsize	8
	.align		4
        /*0000*/ 	.word	0x00000000
	.align		4
        /*0004*/ 	.word	0xffffffff
	.align		4
        /*0008*/ 	.word	0x00000000
	.align		4
        /*000c*/ 	.word	0xfffffffe
	.align		4
        /*0010*/ 	.word	0x00000000
	.align		4
        /*0014*/ 	.word	0xfffffffd
	.align		4
        /*0018*/ 	.word	0x00000000
	.align		4
        /*001c*/ 	.word	0xfffffffc


//--------------------- .text._Z19mult_threads_blocksPiS_S_i --------------------------
	.section	.text._Z19mult_threads_blocksPiS_S_i,"ax",@progbits
	.align	128
        .global         _Z19mult_threads_blocksPiS_S_i
        .type           _Z19mult_threads_blocksPiS_S_i,@function
        .size           _Z19mult_threads_blocksPiS_S_i,(.L_x_1 - _Z19mult_threads_blocksPiS_S_i)
        .other          _Z19mult_threads_blocksPiS_S_i,@"STO_CUDA_ENTRY STV_DEFAULT"
_Z19mult_threads_blocksPiS_S_i:
.text._Z19mult_threads_blocksPiS_S_i:
[----:B------:R-:W-:Y:S01]  /*0000*/  LDC R1, c[0x0][0x37c] ;  /* 0x0000df00ff017b82 */ /* 0x000fe20000000800 */
[----:B------:R-:W0:Y:S07]  /*0010*/  S2R R9, SR_TID.X ;  /* 0x0000000000097919 */ /* 0x000e2e0000002100 */
[----:B------:R-:W0:Y:S01]  /*0020*/  S2UR UR4, SR_CTAID.X ;  /* 0x00000000000479c3 */ /* 0x000e220000002500 */
[----:B------:R-:W1:Y:S01]  /*0030*/  LDCU UR5, c[0x0][0x398] ;  /* 0x00007300ff0577ac */ /* 0x000e620008000800 */
[----:B0-----:R-:W-:-:S04]  /*0040*/  IMAD R0, R9, UR4, RZ ;  /* 0x0000000409007c24 */ /* 0x001fc8000f8e02ff */
[----:B------:R-:W-:-:S05]  /*0050*/  IMAD R9, R0, R9, RZ ;  /* 0x0000000900097224 */ /* 0x000fca00078e02ff */
[----:B-1----:R-:W-:-:S13]  /*0060*/  ISETP.GE.AND P0, PT, R9, UR5, PT ;  /* 0x0000000509007c0c */ /* 0x002fda000bf06270 */
[----:B------:R-:W-:Y:S05]  /*0070*/  @P0 EXIT ;  /* 0x000000000000094d */ /* 0x000fea0003800000 */
[----:B------:R-:W0:Y:S01]  /*0080*/  LDC.64 R2, c[0x0][0x380] ;  /* 0x0000e000ff027b82 */ /* 0x000e220000000a00 */
[----:B------:R-:W1:Y:S07]  /*0090*/  LDCU.64 UR4, c[0x0][0x358] ;  /* 0x00006b00ff0477ac */ /* 0x000e6e0008000a00 */
[----:B------:R-:W2:Y:S08]  /*00a0*/  LDC.64 R4, c[0x0][0x388] ;  /* 0x0000e200ff047b82 */ /* 0x000eb00000000a00 */
[----:B------:R-:W3:Y:S01]  /*00b0*/  LDC.64 R6, c[0x0][0x390] ;  /* 0x0000e400ff067b82 */ /* 0x000ee20000000a00 */
[----:B0-----:R-:W-:-:S06]  /*00c0*/  IMAD.WIDE R2, R9, 0x4, R2 ;  /* 0x0000000409027825 */ /* 0x001fcc00078e0202 */
[----:B-1----:R-:W4:Y:S01]  /*00d0*/  LDG.E R2, desc[UR4][R2.64] ;  /* 0x0000000402027981 */ /* 0x002f22000c1e1900 */
[----:B--2---:R-:W-:-:S06]  /*00e0*/  IMAD.WIDE R4, R9, 0x4, R4 ;  /* 0x0000000409047825 */ /* 0x004fcc00078e0204 */
[----:B------:R-:W4:Y:S01]  /*00f0*/  LDG.E R5, desc[UR4][R4.64] ;  /* 0x0000000404057981 */ /* 0x000f22000c1e1900 */
[----:B---3--:R-:W-:-:S05]  /*0100*/  IMAD.WIDE R6, R9, 0x4, R6 ;  /* 0x0000000409067825 */ /* 0x008fca00078e0206 */
[----:B------:R-:W4:Y:S02]  /*0110*/  LDG.E R0, desc[UR4][R6.64] ;  /* 0x0000000406007981 */ /* 0x000f24000c1e1900 */
[----:B----4-:R-:W-:-:S05]  /*0120*/  IMAD R9, R2, R5, R0 ;  /* 0x0000000502097224 */ /* 0x010fca00078e0200 */
[----:B------:R-:W-:Y:S01]  /*0130*/  STG.E desc[UR4][R6.64], R9 ;  /* 0x0000000906007986 */ /* 0x000fe2000c101904 */
[----:B------:R-:W-:Y:S05]  /*0140*/  EXIT ;  /* 0x000000000000794d */ /* 0x000fea0003800000 */
.L_x_0:
[----:B------:R-:W-:-:S00]  /*0150*/  BRA `(.L_x_0) ;  /* 0xfffffffc00fc7947 */ /* 0x000fc0000383ffff */
[----:B------:R-:W-:-:S00]  /*0160*/  NOP ;  /* 0x0000000000007918 */ /* 0x000fc00000000000 */
        /* <DEDUP_REMOVED lines=9> */
.L_x_1:


//--------------------- .nv.shared.reserved.0     --------------------------
	.section	.nv.shared.reserved.0,"aw",@nobits
	.weak		__nv_reservedSMEM_offset_0_alias
	.size		__nv_reservedSMEM_offset_0_alias, 0, 64
	.other		__nv_reservedSMEM_offset_0_alias,@"STO_CUDA_RESERVED_SHARED STV_DEFAULT"
__nv_reservedSMEM_offset_0_alias:
	.zero		0
	.zero		64


//--------------------- .nv.constant0._Z19mult_threads_blocksPiS_S_i --------------------------
	.section	.nv.constant0._Z19mult_threads_blocksPiS_S_i,"a",@progbits
	.sectionflags	@""
	.align	4
.nv.constant0._Z19mult_threads_blocksPiS_S_i:
	.zero		924


//--------------------- SYMBOLS --------------------------

	.type		.nv.reservedSmem.offset0,@object
	.size		.nv.reservedSmem.offset0,0x4
